//
// Generated by NVIDIA NVVM Compiler
//
// Compiler Build ID: CL-36424714
// Cuda compilation tools, release 13.0, V13.0.88
// Based on NVVM 20.0.0
//

.version 9.0
.target sm_100
.address_size 64

	// .globl	_Z3addPKfS0_Pf

.visible .entry _Z3addPKfS0_Pf(
	.param .u64 .ptr .align 1 _Z3addPKfS0_Pf_param_0,
	.param .u64 .ptr .align 1 _Z3addPKfS0_Pf_param_1,
	.param .u64 .ptr .align 1 _Z3addPKfS0_Pf_param_2
)
{
	.reg .b32 	%r<5>;
	.reg .b32 	%f<4>;
	.reg .b64 	%rd<11>;

	ld.param.u64 	%rd1, [_Z3addPKfS0_Pf_param_0];
	ld.param.u64 	%rd2, [_Z3addPKfS0_Pf_param_1];
	ld.param.u64 	%rd3, [_Z3addPKfS0_Pf_param_2];
	cvta.to.global.u64 	%rd4, %rd3;
	cvta.to.global.u64 	%rd5, %rd2;
	cvta.to.global.u64 	%rd6, %rd1;
	mov.u32 	%r1, %ntid.x;
	mov.u32 	%r2, %ctaid.x;
	mov.u32 	%r3, %tid.x;
	mad.lo.s32 	%r4, %r1, %r2, %r3;
	mul.wide.s32 	%rd7, %r4, 4;
	add.s64 	%rd8, %rd6, %rd7;
	ld.global.f32 	%f1, [%rd8];
	add.s64 	%rd9, %rd5, %rd7;
	ld.global.f32 	%f2, [%rd9];
	add.f32 	%f3, %f1, %f2;
	add.s64 	%rd10, %rd4, %rd7;
	st.global.f32 	[%rd10], %f3;
	ret;

}


// ===== COMPILED SASS (sm_100) =====

	.target	sm_100

	.elftype	@"ET_EXEC"


//--------------------- .note.nv.tkinfo           --------------------------
	.section	.note.nv.tkinfo,"",@"SHT_NOTE"
	.sectionflags	@"SHF_NOTE_NV_TKINFO"
	.tkinfo
        /*0018*/ 	.word	0x00000002
        /*0030*/ 	.string	""
        /*0030*/ 	.string	"ptxas"
        /*0030*/ 	.string	"Cuda compilation tools, release 13.0, V13.0.88"
        /*0030*/ 	.string	"Build cuda_13.0.r13.0/compiler.36424714_0"
        /*0030*/ 	.string	"-arch sm_100 -m 64 "



//--------------------- .note.nv.cuinfo           --------------------------
	.section	.note.nv.cuinfo,"",@"SHT_NOTE"
	.sectionflags	@"SHF_NOTE_NV_CUINFO"
        /*0018*/ 	.short	0x0002
        /*001a*/ 	.short	0x0064
        /*001c*/ 	.short	0x0082
	.zero		2


//--------------------- .nv.info                  --------------------------
	.section	.nv.info,"",@"SHT_CUDA_INFO"
	.align	4


	//----- nvinfo : EIATTR_REGCOUNT
	.align		4
        /*0000*/ 	.byte	0x04, 0x2f
        /*0002*/ 	.short	(.L_1 - .L_0)
	.align		4
.L_0:
        /*0004*/ 	.word	index@(_Z3addPKfS0_Pf)
        /*0008*/ 	.word	0x0000000c


	//----- nvinfo : EIATTR_FRAME_SIZE
	.align		4
.L_1:
        /*000c*/ 	.byte	0x04, 0x11
        /*000e*/ 	.short	(.L_3 - .L_2)
	.align		4
.L_2:
        /*0010*/ 	.word	index@(_Z3addPKfS0_Pf)
        /*0014*/ 	.word	0x00000000


	//----- nvinfo : EIATTR_MIN_STACK_SIZE
	.align		4
.L_3:
        /*0018*/ 	.byte	0x04, 0x12
        /*001a*/ 	.short	(.L_5 - .L_4)
	.align		4
.L_4:
        /*001c*/ 	.word	index@(_Z3addPKfS0_Pf)
        /*0020*/ 	.word	0x00000000
.L_5:


//--------------------- .nv.compat                --------------------------
	.section	.nv.compat,"",@"SHT_CUDA_COMPAT_INFO"
	.align	4
        /*0000*/ 	.byte	0x02, 0x09, 0x00, 0x00, 0x02, 0x02, 0x01, 0x00, 0x02, 0x05, 0x05, 0x00, 0x03, 0x07, 0x01, 0x01
        /*0010*/ 	.byte	0x02, 0x03, 0x00, 0x00, 0x02, 0x06, 0x01, 0x00, 0x04, 0x0b, 0x08, 0x00, 0x09, 0x00, 0x00, 0x00
        /*0020*/ 	.byte	0x00, 0x00, 0x00, 0x00


//--------------------- .nv.info._Z3addPKfS0_Pf   --------------------------
	.section	.nv.info._Z3addPKfS0_Pf,"",@"SHT_CUDA_INFO"
	.sectionflags	@""
	.align	4


	//----- nvinfo : EIATTR_CUDA_API_VERSION
	.align		4
        /*0000*/ 	.byte	0x04, 0x37
        /*0002*/ 	.short	(.L_7 - .L_6)
.L_6:
        /*0004*/ 	.word	0x00000082


	//----- nvinfo : EIATTR_KPARAM_INFO
	.align		4
.L_7:
        /*0008*/ 	.byte	0x04, 0x17
        /*000a*/ 	.short	(.L_9 - .L_8)
.L_8:
        /*000c*/ 	.word	0x00000000
        /*0010*/ 	.short	0x0002
        /*0012*/ 	.short	0x0010
        /*0014*/ 	.byte	0x00, 0xf5, 0x21, 0x00


	//----- nvinfo : EIATTR_KPARAM_INFO
	.align		4
.L_9:
        /*0018*/ 	.byte	0x04, 0x17
        /*001a*/ 	.short	(.L_11 - .L_10)
.L_10:
        /*001c*/ 	.word	0x00000000
        /*0020*/ 	.short	0x0001
        /*0022*/ 	.short	0x0008
        /*0024*/ 	.byte	0x00, 0xf5, 0x21, 0x00


	//----- nvinfo : EIATTR_KPARAM_INFO
	.align		4
.L_11:
        /*0028*/ 	.byte	0x04, 0x17
        /*002a*/ 	.short	(.L_13 - .L_12)
.L_12:
        /*002c*/ 	.word	0x00000000
        /*0030*/ 	.short	0x0000
        /*0032*/ 	.short	0x0000
        /*0034*/ 	.byte	0x00, 0xf5, 0x21, 0x00


	//----- nvinfo : EIATTR_SPARSE_MMA_MASK
	.align		4
.L_13:
        /*0038*/ 	.byte	0x03, 0x50
        /*003a*/ 	.short	0x0000


	//----- nvinfo : EIATTR_MAXREG_COUNT
	.align		4
        /*003c*/ 	.byte	0x03, 0x1b
        /*003e*/ 	.short	0x00ff


	//----- nvinfo : EIATTR_MERCURY_ISA_VERSION
	.align		4
        /*0040*/ 	.byte	0x03, 0x5f
        /*0042*/ 	.short	0x0101


	//----- nvinfo : EIATTR_VRC_CTA_INIT_COUNT
	.align		4
        /*0044*/ 	.byte	0x02, 0x4a
	.zero		1
	.zero		1


	//----- nvinfo : EIATTR_EXIT_INSTR_OFFSETS
	.align		4
        /*0048*/ 	.byte	0x04, 0x1c
        /*004a*/ 	.short	(.L_15 - .L_14)


	//   ....[0]....
.L_14:
        /*004c*/ 	.word	0x00000100


	//----- nvinfo : EIATTR_CBANK_PARAM_SIZE
	.align		4
.L_15:
        /*0050*/ 	.byte	0x03, 0x19
        /*0052*/ 	.short	0x0018


	//----- nvinfo : EIATTR_PARAM_CBANK
	.align		4
        /*0054*/ 	.byte	0x04, 0x0a
        /*0056*/ 	.short	(.L_17 - .L_16)
	.align		4
.L_16:
        /*0058*/ 	.word	index@(.nv.constant0._Z3addPKfS0_Pf)
        /*005c*/ 	.short	0x0380
        /*005e*/ 	.short	0x0018


	//----- nvinfo : EIATTR_SW_WAR
	.align		4
.L_17:
        /*0060*/ 	.byte	0x04, 0x36
        /*0062*/ 	.short	(.L_19 - .L_18)
.L_18:
        /*0064*/ 	.word	0x00000008
.L_19:


//--------------------- .nv.callgraph             --------------------------
	.section	.nv.callgraph,"",@"SHT_CUDA_CALLGRAPH"
	.align	4
	.sectionentsize	8
	.align		4
        /*0000*/ 	.word	0x00000000
	.align		4
        /*0004*/ 	.word	0xffffffff
	.align		4
        /*0008*/ 	.word	0x00000000
	.align		4
        /*000c*/ 	.word	0xfffffffe
	.align		4
        /*0010*/ 	.word	0x00000000
	.align		4
        /*0014*/ 	.word	0xfffffffd
	.align		4
        /*0018*/ 	.word	0x00000000
	.align		4
        /*001c*/ 	.word	0xfffffffc


//--------------------- .text._Z3addPKfS0_Pf      --------------------------
	.section	.text._Z3addPKfS0_Pf,"ax",@progbits
	.align	128
        .global         _Z3addPKfS0_Pf
        .type           _Z3addPKfS0_Pf,@function
        .size           _Z3addPKfS0_Pf,(.L_x_1 - _Z3addPKfS0_Pf)
        .other          _Z3addPKfS0_Pf,@"STO_CUDA_ENTRY STV_DEFAULT"
_Z3addPKfS0_Pf:
.text._Z3addPKfS0_Pf:
[----:B------:R-:W-:Y:S01]  /*0000*/  LDC R1, c[0x0][0x37c] ;  /* 0x0000df00ff017b82 */ /* 0x000fe20000000800 */
[----:B------:R-:W0:Y:S07]  /*0010*/  S2R R9, SR_CTAID.X ;  /* 0x0000000000097919 */ /* 0x000e2e0000002500 */
[----:B------:R-:W1:Y:S01]  /*0020*/  LDC.64 R2, c[0x0][0x380] ;  /* 0x0000e000ff027b82 */ /* 0x000e620000000a00 */
[----:B------:R-:W0:Y:S01]  /*0030*/  LDCU UR6, c[0x0][0x360] ;  /* 0x00006c00ff0677ac */ /* 0x000e220008000800 */
[----:B------:R-:W0:Y:S01]  /*0040*/  S2R R0, SR_TID.X ;  /* 0x0000000000007919 */ /* 0x000e220000002100 */
[----:B------:R-:W2:Y:S05]  /*0050*/  LDCU.64 UR4, c[0x0][0x358] ;  /* 0x00006b00ff0477ac */ /* 0x000eaa0008000a00 */
[----:B------:R-:W3:Y:S08]  /*0060*/  LDC.64 R4, c[0x0][0x388] ;  /* 0x0000e200ff047b82 */ /* 0x000ef00000000a00 */
[----:B------:R-:W4:Y:S01]  /*0070*/  LDC.64 R6, c[0x0][0x390] ;  /* 0x0000e400ff067b82 */ /* 0x000f220000000a00 */
[----:B0-----:R-:W-:-:S04]  /*0080*/  IMAD R9, R9, UR6, R0 ;  /* 0x0000000609097c24 */ /* 0x001fc8000f8e0200 */
[----:B-1----:R-:W-:-:S04]  /*0090*/  IMAD.WIDE R2, R9, 0x4, R2 ;  /* 0x0000000409027825 */ /* 0x002fc800078e0202 */
[C---:B---3--:R-:W-:Y:S02]  /*00a0*/  IMAD.WIDE R4, R9.reuse, 0x4, R4 ;  /* 0x0000000409047825 */ /* 0x048fe400078e0204 */
[----:B--2---:R-:W2:Y:S04]  /*00b0*/  LDG.E R2, desc[UR4][R2.64] ;  /* 0x0000000402027981 */ /* 0x004ea8000c1e1900 */
[----:B------:R-:W2:Y:S01]  /*00c0*/  LDG.E R5, desc[UR4][R4.64] ;  /* 0x0000000404057981 */ /* 0x000ea2000c1e1900 */
[----:B----4-:R-:W-:-:S04]  /*00d0*/  IMAD.WIDE R6, R9, 0x4, R6 ;  /* 0x0000000409067825 */ /* 0x010fc800078e0206 */
[----:B--2---:R-:W-:-:S05]  /*00e0*/  FADD R9, R2, R5 ;  /* 0x0000000502097221 */ /* 0x004fca0000000000 */
[----:B------:R-:W-:Y:S01]  /*00f0*/  STG.E desc[UR4][R6.64], R9 ;  /* 0x0000000906007986 */ /* 0x000fe2000c101904 */
[----:B------:R-:W-:Y:S05]  /*0100*/  EXIT ;  /* 0x000000000000794d */ /* 0x000fea0003800000 */
.L_x_0:
[----:B------:R-:W-:-:S00]  /*0110*/  BRA `(.L_x_0) ;  /* 0xfffffffc00fc7947 */ /* 0x000fc0000383ffff */
[----:B------:R-:W-:-:S00]  /*0120*/  NOP ;  /* 0x0000000000007918 */ /* 0x000fc00000000000 */
        /* <DEDUP_REMOVED lines=13> */
.L_x_1:


//--------------------- .nv.shared.reserved.0     --------------------------
	.section	.nv.shared.reserved.0,"aw",@nobits
	.weak		__nv_reservedSMEM_offset_0_alias
	.size		__nv_reservedSMEM_offset_0_alias, 0, 64
	.other		__nv_reservedSMEM_offset_0_alias,@"STO_CUDA_RESERVED_SHARED STV_DEFAULT"
__nv_reservedSMEM_offset_0_alias:
	.zero		0
	.zero		64


//--------------------- .nv.constant0._Z3addPKfS0_Pf --------------------------
	.section	.nv.constant0._Z3addPKfS0_Pf,"a",@progbits
	.sectionflags	@""
	.align	4
.nv.constant0._Z3addPKfS0_Pf:
	.zero		920


//--------------------- SYMBOLS --------------------------

	.type		.nv.reservedSmem.offset0,@object
	.size		.nv.reservedSmem.offset0,0x4
